//
// Generated by NVIDIA NVVM Compiler
//
// Compiler Build ID: CL-36424714
// Cuda compilation tools, release 13.0, V13.0.88
// Based on NVVM 20.0.0
//

.version 9.0
.target sm_100
.address_size 64

	// .globl	_ZN3cub18CUB_300001_SM_10006detail11EmptyKernelIvEEvv
.global .align 1 .b8 _ZN41_INTERNAL_fc911fbc_4_k_cu_301ccaf1_1523214cuda3std3__45__cpo5beginE[1];
.global .align 1 .b8 _ZN41_INTERNAL_fc911fbc_4_k_cu_301ccaf1_1523214cuda3std3__45__cpo3endE[1];
.global .align 1 .b8 _ZN41_INTERNAL_fc911fbc_4_k_cu_301ccaf1_1523214cuda3std3__45__cpo6cbeginE[1];
.global .align 1 .b8 _ZN41_INTERNAL_fc911fbc_4_k_cu_301ccaf1_1523214cuda3std3__45__cpo4cendE[1];
.global .align 1 .b8 _ZN41_INTERNAL_fc911fbc_4_k_cu_301ccaf1_1523214cuda3std3__45__cpo6rbeginE[1];
.global .align 1 .b8 _ZN41_INTERNAL_fc911fbc_4_k_cu_301ccaf1_1523214cuda3std3__45__cpo4rendE[1];
.global .align 1 .b8 _ZN41_INTERNAL_fc911fbc_4_k_cu_301ccaf1_1523214cuda3std3__45__cpo7crbeginE[1];
.global .align 1 .b8 _ZN41_INTERNAL_fc911fbc_4_k_cu_301ccaf1_1523214cuda3std3__45__cpo5crendE[1];
.global .align 1 .b8 _ZN41_INTERNAL_fc911fbc_4_k_cu_301ccaf1_1523214cuda3std3__443_GLOBAL__N__fc911fbc_4_k_cu_301ccaf1_1523216ignoreE[1];
.global .align 1 .b8 _ZN41_INTERNAL_fc911fbc_4_k_cu_301ccaf1_1523214cuda3std3__419piecewise_constructE[1];
.global .align 1 .b8 _ZN41_INTERNAL_fc911fbc_4_k_cu_301ccaf1_1523214cuda3std3__48in_placeE[1];
.global .align 1 .b8 _ZN41_INTERNAL_fc911fbc_4_k_cu_301ccaf1_1523214cuda3std3__420unreachable_sentinelE[1];
.global .align 1 .b8 _ZN41_INTERNAL_fc911fbc_4_k_cu_301ccaf1_1523214cuda3std3__47nulloptE[1];
.global .align 1 .b8 _ZN41_INTERNAL_fc911fbc_4_k_cu_301ccaf1_1523214cuda3std3__48unexpectE[1];
.global .align 1 .b8 _ZN41_INTERNAL_fc911fbc_4_k_cu_301ccaf1_1523214cuda3std6ranges3__45__cpo4swapE[1];
.global .align 1 .b8 _ZN41_INTERNAL_fc911fbc_4_k_cu_301ccaf1_1523214cuda3std6ranges3__45__cpo9iter_moveE[1];
.global .align 1 .b8 _ZN41_INTERNAL_fc911fbc_4_k_cu_301ccaf1_1523214cuda3std6ranges3__45__cpo5beginE[1];
.global .align 1 .b8 _ZN41_INTERNAL_fc911fbc_4_k_cu_301ccaf1_1523214cuda3std6ranges3__45__cpo3endE[1];
.global .align 1 .b8 _ZN41_INTERNAL_fc911fbc_4_k_cu_301ccaf1_1523214cuda3std6ranges3__45__cpo6cbeginE[1];
.global .align 1 .b8 _ZN41_INTERNAL_fc911fbc_4_k_cu_301ccaf1_1523214cuda3std6ranges3__45__cpo4cendE[1];
.global .align 1 .b8 _ZN41_INTERNAL_fc911fbc_4_k_cu_301ccaf1_1523214cuda3std6ranges3__45__cpo7advanceE[1];
.global .align 1 .b8 _ZN41_INTERNAL_fc911fbc_4_k_cu_301ccaf1_1523214cuda3std6ranges3__45__cpo9iter_swapE[1];
.global .align 1 .b8 _ZN41_INTERNAL_fc911fbc_4_k_cu_301ccaf1_1523214cuda3std6ranges3__45__cpo4nextE[1];
.global .align 1 .b8 _ZN41_INTERNAL_fc911fbc_4_k_cu_301ccaf1_1523214cuda3std6ranges3__45__cpo4prevE[1];
.global .align 1 .b8 _ZN41_INTERNAL_fc911fbc_4_k_cu_301ccaf1_1523214cuda3std6ranges3__45__cpo4dataE[1];
.global .align 1 .b8 _ZN41_INTERNAL_fc911fbc_4_k_cu_301ccaf1_1523214cuda3std6ranges3__45__cpo5cdataE[1];
.global .align 1 .b8 _ZN41_INTERNAL_fc911fbc_4_k_cu_301ccaf1_1523214cuda3std6ranges3__45__cpo4sizeE[1];
.global .align 1 .b8 _ZN41_INTERNAL_fc911fbc_4_k_cu_301ccaf1_1523214cuda3std6ranges3__45__cpo5ssizeE[1];
.global .align 1 .b8 _ZN41_INTERNAL_fc911fbc_4_k_cu_301ccaf1_1523214cuda3std6ranges3__45__cpo8distanceE[1];
.global .align 1 .b8 _ZN41_INTERNAL_fc911fbc_4_k_cu_301ccaf1_1523216thrust24THRUST_300001_SM_1000_NS8cuda_cub3parE[1];
.global .align 1 .b8 _ZN41_INTERNAL_fc911fbc_4_k_cu_301ccaf1_1523216thrust24THRUST_300001_SM_1000_NS8cuda_cub10par_nosyncE[1];
.global .align 1 .b8 _ZN41_INTERNAL_fc911fbc_4_k_cu_301ccaf1_1523216thrust24THRUST_300001_SM_1000_NS6system6detail10sequential3seqE[1];
.global .align 1 .b8 _ZN41_INTERNAL_fc911fbc_4_k_cu_301ccaf1_1523216thrust24THRUST_300001_SM_1000_NS12placeholders2_1E[1];
.global .align 1 .b8 _ZN41_INTERNAL_fc911fbc_4_k_cu_301ccaf1_1523216thrust24THRUST_300001_SM_1000_NS12placeholders2_2E[1];
.global .align 1 .b8 _ZN41_INTERNAL_fc911fbc_4_k_cu_301ccaf1_1523216thrust24THRUST_300001_SM_1000_NS12placeholders2_3E[1];
.global .align 1 .b8 _ZN41_INTERNAL_fc911fbc_4_k_cu_301ccaf1_1523216thrust24THRUST_300001_SM_1000_NS12placeholders2_4E[1];
.global .align 1 .b8 _ZN41_INTERNAL_fc911fbc_4_k_cu_301ccaf1_1523216thrust24THRUST_300001_SM_1000_NS12placeholders2_5E[1];
.global .align 1 .b8 _ZN41_INTERNAL_fc911fbc_4_k_cu_301ccaf1_1523216thrust24THRUST_300001_SM_1000_NS12placeholders2_6E[1];
.global .align 1 .b8 _ZN41_INTERNAL_fc911fbc_4_k_cu_301ccaf1_1523216thrust24THRUST_300001_SM_1000_NS12placeholders2_7E[1];
.global .align 1 .b8 _ZN41_INTERNAL_fc911fbc_4_k_cu_301ccaf1_1523216thrust24THRUST_300001_SM_1000_NS12placeholders2_8E[1];
.global .align 1 .b8 _ZN41_INTERNAL_fc911fbc_4_k_cu_301ccaf1_1523216thrust24THRUST_300001_SM_1000_NS12placeholders2_9E[1];
.global .align 1 .b8 _ZN41_INTERNAL_fc911fbc_4_k_cu_301ccaf1_1523216thrust24THRUST_300001_SM_1000_NS12placeholders3_10E[1];
.global .align 1 .b8 _ZN41_INTERNAL_fc911fbc_4_k_cu_301ccaf1_1523216thrust24THRUST_300001_SM_1000_NS3seqE[1];

.visible .entry _ZN3cub18CUB_300001_SM_10006detail11EmptyKernelIvEEvv()
{


	ret;

}


// ===== COMPILED SASS (sm_100) =====

	.target	sm_100

	.elftype	@"ET_EXEC"


//--------------------- .note.nv.tkinfo           --------------------------
	.section	.note.nv.tkinfo,"",@"SHT_NOTE"
	.sectionflags	@"SHF_NOTE_NV_TKINFO"
	.tkinfo
        /*0018*/ 	.word	0x00000002
        /*0030*/ 	.string	""
        /*0030*/ 	.string	"ptxas"
        /*0030*/ 	.string	"Cuda compilation tools, release 13.0, V13.0.88"
        /*0030*/ 	.string	"Build cuda_13.0.r13.0/compiler.36424714_0"
        /*0030*/ 	.string	"-arch sm_100 -m 64 "



//--------------------- .note.nv.cuinfo           --------------------------
	.section	.note.nv.cuinfo,"",@"SHT_NOTE"
	.sectionflags	@"SHF_NOTE_NV_CUINFO"
        /*0018*/ 	.short	0x0002
        /*001a*/ 	.short	0x0064
        /*001c*/ 	.short	0x0082
	.zero		2


//--------------------- .nv.info                  --------------------------
	.section	.nv.info,"",@"SHT_CUDA_INFO"
	.align	4


	//----- nvinfo : EIATTR_REGCOUNT
	.align		4
        /*0000*/ 	.byte	0x04, 0x2f
        /*0002*/ 	.short	(.L_44 - .L_43)
	.align		4
.L_43:
        /*0004*/ 	.word	index@(_ZN3cub18CUB_300001_SM_10006detail11EmptyKernelIvEEvv)
        /*0008*/ 	.word	0x00000004


	//----- nvinfo : EIATTR_FRAME_SIZE
	.align		4
.L_44:
        /*000c*/ 	.byte	0x04, 0x11
        /*000e*/ 	.short	(.L_46 - .L_45)
	.align		4
.L_45:
        /*0010*/ 	.word	index@(_ZN3cub18CUB_300001_SM_10006detail11EmptyKernelIvEEvv)
        /*0014*/ 	.word	0x00000000


	//----- nvinfo : EIATTR_MIN_STACK_SIZE
	.align		4
.L_46:
        /*0018*/ 	.byte	0x04, 0x12
        /*001a*/ 	.short	(.L_48 - .L_47)
	.align		4
.L_47:
        /*001c*/ 	.word	index@(_ZN3cub18CUB_300001_SM_10006detail11EmptyKernelIvEEvv)
        /*0020*/ 	.word	0x00000000
.L_48:


//--------------------- .nv.compat                --------------------------
	.section	.nv.compat,"",@"SHT_CUDA_COMPAT_INFO"
	.align	4
        /*0000*/ 	.byte	0x02, 0x09, 0x00, 0x00, 0x02, 0x02, 0x01, 0x00, 0x02, 0x05, 0x05, 0x00, 0x03, 0x07, 0x01, 0x01
        /*0010*/ 	.byte	0x02, 0x03, 0x00, 0x00, 0x02, 0x06, 0x01, 0x00, 0x04, 0x0b, 0x08, 0x00, 0x09, 0x00, 0x00, 0x00
        /*0020*/ 	.byte	0x00, 0x00, 0x00, 0x00


//--------------------- .nv.info._ZN3cub18CUB_300001_SM_10006detail11EmptyKernelIvEEvv --------------------------
	.section	.nv.info._ZN3cub18CUB_300001_SM_10006detail11EmptyKernelIvEEvv,"",@"SHT_CUDA_INFO"
	.sectionflags	@""
	.align	4


	//----- nvinfo : EIATTR_CUDA_API_VERSION
	.align		4
        /*0000*/ 	.byte	0x04, 0x37
        /*0002*/ 	.short	(.L_50 - .L_49)
.L_49:
        /*0004*/ 	.word	0x00000082


	//----- nvinfo : EIATTR_SPARSE_MMA_MASK
	.align		4
.L_50:
        /*0008*/ 	.byte	0x03, 0x50
        /*000a*/ 	.short	0x0000


	//----- nvinfo : EIATTR_MAXREG_COUNT
	.align		4
        /*000c*/ 	.byte	0x03, 0x1b
        /*000e*/ 	.short	0x00ff


	//----- nvinfo : EIATTR_MERCURY_ISA_VERSION
	.align		4
        /*0010*/ 	.byte	0x03, 0x5f
        /*0012*/ 	.short	0x0101


	//----- nvinfo : EIATTR_VRC_CTA_INIT_COUNT
	.align		4
        /*0014*/ 	.byte	0x02, 0x4a
	.zero		1
	.zero		1


	//----- nvinfo : EIATTR_EXIT_INSTR_OFFSETS
	.align		4
        /*0018*/ 	.byte	0x04, 0x1c
        /*001a*/ 	.short	(.L_52 - .L_51)


	//   ....[0]....
.L_51:
        /*001c*/ 	.word	0x00000010


	//----- nvinfo : EIATTR_SW_WAR
	.align		4
.L_52:
        /*0020*/ 	.byte	0x04, 0x36
        /*0022*/ 	.short	(.L_54 - .L_53)
.L_53:
        /*0024*/ 	.word	0x00000008
.L_54:


//--------------------- .nv.callgraph             --------------------------
	.section	.nv.callgraph,"",@"SHT_CUDA_CALLGRAPH"
	.align	4
	.sectionentsize	8
	.align		4
        /*0000*/ 	.word	0x00000000
	.align		4
        /*0004*/ 	.word	0xffffffff
	.align		4
        /*0008*/ 	.word	0x00000000
	.align		4
        /*000c*/ 	.word	0xfffffffe
	.align		4
        /*0010*/ 	.word	0x00000000
	.align		4
        /*0014*/ 	.word	0xfffffffd
	.align		4
        /*0018*/ 	.word	0x00000000
	.align		4
        /*001c*/ 	.word	0xfffffffc


//--------------------- .nv.constant4             --------------------------
	.section	.nv.constant4,"a",@progbits
	.align	8
	.align		8
.nv.constant4:
        /*0000*/ 	.dword	_ZN41_INTERNAL_fc911fbc_4_k_cu_301ccaf1_1527204cuda3std3__45__cpo5beginE
	.align		8
        /*0008*/ 	.dword	_ZN41_INTERNAL_fc911fbc_4_k_cu_301ccaf1_1527204cuda3std3__45__cpo3endE
	.align		8
        /*0010*/ 	.dword	_ZN41_INTERNAL_fc911fbc_4_k_cu_301ccaf1_1527204cuda3std3__45__cpo6cbeginE
	.align		8
        /*0018*/ 	.dword	_ZN41_INTERNAL_fc911fbc_4_k_cu_301ccaf1_1527204cuda3std3__45__cpo4cendE
	.align		8
        /*0020*/ 	.dword	_ZN41_INTERNAL_fc911fbc_4_k_cu_301ccaf1_1527204cuda3std3__45__cpo6rbeginE
	.align		8
        /*0028*/ 	.dword	_ZN41_INTERNAL_fc911fbc_4_k_cu_301ccaf1_1527204cuda3std3__45__cpo4rendE
	.align		8
        /*0030*/ 	.dword	_ZN41_INTERNAL_fc911fbc_4_k_cu_301ccaf1_1527204cuda3std3__45__cpo7crbeginE
	.align		8
        /*0038*/ 	.dword	_ZN41_INTERNAL_fc911fbc_4_k_cu_301ccaf1_1527204cuda3std3__45__cpo5crendE
	.align		8
        /*0040*/ 	.dword	_ZN41_INTERNAL_fc911fbc_4_k_cu_301ccaf1_1527204cuda3std3__443_GLOBAL__N__fc911fbc_4_k_cu_301ccaf1_1527206ignoreE
	.align		8
        /*0048*/ 	.dword	_ZN41_INTERNAL_fc911fbc_4_k_cu_301ccaf1_1527204cuda3std3__419piecewise_constructE
	.align		8
        /*0050*/ 	.dword	_ZN41_INTERNAL_fc911fbc_4_k_cu_301ccaf1_1527204cuda3std3__48in_placeE
	.align		8
        /*0058*/ 	.dword	_ZN41_INTERNAL_fc911fbc_4_k_cu_301ccaf1_1527204cuda3std3__420unreachable_sentinelE
	.align		8
        /*0060*/ 	.dword	_ZN41_INTERNAL_fc911fbc_4_k_cu_301ccaf1_1527204cuda3std3__47nulloptE
	.align		8
        /*0068*/ 	.dword	_ZN41_INTERNAL_fc911fbc_4_k_cu_301ccaf1_1527204cuda3std3__48unexpectE
	.align		8
        /*0070*/ 	.dword	_ZN41_INTERNAL_fc911fbc_4_k_cu_301ccaf1_1527204cuda3std6ranges3__45__cpo4swapE
	.align		8
        /*0078*/ 	.dword	_ZN41_INTERNAL_fc911fbc_4_k_cu_301ccaf1_1527204cuda3std6ranges3__45__cpo9iter_moveE
	.align		8
        /*0080*/ 	.dword	_ZN41_INTERNAL_fc911fbc_4_k_cu_301ccaf1_1527204cuda3std6ranges3__45__cpo5beginE
	.align		8
        /*0088*/ 	.dword	_ZN41_INTERNAL_fc911fbc_4_k_cu_301ccaf1_1527204cuda3std6ranges3__45__cpo3endE
	.align		8
        /*0090*/ 	.dword	_ZN41_INTERNAL_fc911fbc_4_k_cu_301ccaf1_1527204cuda3std6ranges3__45__cpo6cbeginE
	.align		8
        /*0098*/ 	.dword	_ZN41_INTERNAL_fc911fbc_4_k_cu_301ccaf1_1527204cuda3std6ranges3__45__cpo4cendE
	.align		8
        /*00a0*/ 	.dword	_ZN41_INTERNAL_fc911fbc_4_k_cu_301ccaf1_1527204cuda3std6ranges3__45__cpo7advanceE
	.align		8
        /*00a8*/ 	.dword	_ZN41_INTERNAL_fc911fbc_4_k_cu_301ccaf1_1527204cuda3std6ranges3__45__cpo9iter_swapE
	.align		8
        /*00b0*/ 	.dword	_ZN41_INTERNAL_fc911fbc_4_k_cu_301ccaf1_1527204cuda3std6ranges3__45__cpo4nextE
	.align		8
        /*00b8*/ 	.dword	_ZN41_INTERNAL_fc911fbc_4_k_cu_301ccaf1_1527204cuda3std6ranges3__45__cpo4prevE
	.align		8
        /*00c0*/ 	.dword	_ZN41_INTERNAL_fc911fbc_4_k_cu_301ccaf1_1527204cuda3std6ranges3__45__cpo4dataE
	.align		8
        /*00c8*/ 	.dword	_ZN41_INTERNAL_fc911fbc_4_k_cu_301ccaf1_1527204cuda3std6ranges3__45__cpo5cdataE
	.align		8
        /*00d0*/ 	.dword	_ZN41_INTERNAL_fc911fbc_4_k_cu_301ccaf1_1527204cuda3std6ranges3__45__cpo4sizeE
	.align		8
        /*00d8*/ 	.dword	_ZN41_INTERNAL_fc911fbc_4_k_cu_301ccaf1_1527204cuda3std6ranges3__45__cpo5ssizeE
	.align		8
        /*00e0*/ 	.dword	_ZN41_INTERNAL_fc911fbc_4_k_cu_301ccaf1_1527204cuda3std6ranges3__45__cpo8distanceE
	.align		8
        /*00e8*/ 	.dword	_ZN41_INTERNAL_fc911fbc_4_k_cu_301ccaf1_1527206thrust24THRUST_300001_SM_1000_NS8cuda_cub3parE
	.align		8
        /*00f0*/ 	.dword	_ZN41_INTERNAL_fc911fbc_4_k_cu_301ccaf1_1527206thrust24THRUST_300001_SM_1000_NS8cuda_cub10par_nosyncE
	.align		8
        /*00f8*/ 	.dword	_ZN41_INTERNAL_fc911fbc_4_k_cu_301ccaf1_1527206thrust24THRUST_300001_SM_1000_NS6system6detail10sequential3seqE
	.align		8
        /*0100*/ 	.dword	_ZN41_INTERNAL_fc911fbc_4_k_cu_301ccaf1_1527206thrust24THRUST_300001_SM_1000_NS12placeholders2_1E
	.align		8
        /*0108*/ 	.dword	_ZN41_INTERNAL_fc911fbc_4_k_cu_301ccaf1_1527206thrust24THRUST_300001_SM_1000_NS12placeholders2_2E
	.align		8
        /*0110*/ 	.dword	_ZN41_INTERNAL_fc911fbc_4_k_cu_301ccaf1_1527206thrust24THRUST_300001_SM_1000_NS12placeholders2_3E
	.align		8
        /*0118*/ 	.dword	_ZN41_INTERNAL_fc911fbc_4_k_cu_301ccaf1_1527206thrust24THRUST_300001_SM_1000_NS12placeholders2_4E
	.align		8
        /*0120*/ 	.dword	_ZN41_INTERNAL_fc911fbc_4_k_cu_301ccaf1_1527206thrust24THRUST_300001_SM_1000_NS12placeholders2_5E
	.align		8
        /*0128*/ 	.dword	_ZN41_INTERNAL_fc911fbc_4_k_cu_301ccaf1_1527206thrust24THRUST_300001_SM_1000_NS12placeholders2_6E
	.align		8
        /*0130*/ 	.dword	_ZN41_INTERNAL_fc911fbc_4_k_cu_301ccaf1_1527206thrust24THRUST_300001_SM_1000_NS12placeholders2_7E
	.align		8
        /*0138*/ 	.dword	_ZN41_INTERNAL_fc911fbc_4_k_cu_301ccaf1_1527206thrust24THRUST_300001_SM_1000_NS12placeholders2_8E
	.align		8
        /*0140*/ 	.dword	_ZN41_INTERNAL_fc911fbc_4_k_cu_301ccaf1_1527206thrust24THRUST_300001_SM_1000_NS12placeholders2_9E
	.align		8
        /*0148*/ 	.dword	_ZN41_INTERNAL_fc911fbc_4_k_cu_301ccaf1_1527206thrust24THRUST_300001_SM_1000_NS12placeholders3_10E
	.align		8
        /*0150*/ 	.dword	_ZN41_INTERNAL_fc911fbc_4_k_cu_301ccaf1_1527206thrust24THRUST_300001_SM_1000_NS3seqE


//--------------------- .text._ZN3cub18CUB_300001_SM_10006detail11EmptyKernelIvEEvv --------------------------
	.section	.text._ZN3cub18CUB_300001_SM_10006detail11EmptyKernelIvEEvv,"ax",@progbits
	.align	128
        .global         _ZN3cub18CUB_300001_SM_10006detail11EmptyKernelIvEEvv
        .type           _ZN3cub18CUB_300001_SM_10006detail11EmptyKernelIvEEvv,@function
        .size           _ZN3cub18CUB_300001_SM_10006detail11EmptyKernelIvEEvv,(.L_x_1 - _ZN3cub18CUB_300001_SM_10006detail11EmptyKernelIvEEvv)
        .other          _ZN3cub18CUB_300001_SM_10006detail11EmptyKernelIvEEvv,@"STO_CUDA_ENTRY STV_DEFAULT"
_ZN3cub18CUB_300001_SM_10006detail11EmptyKernelIvEEvv:
.text._ZN3cub18CUB_300001_SM_10006detail11EmptyKernelIvEEvv:
[----:B------:R-:W-:Y:S01]  /*0000*/  LDC R1, c[0x0][0x37c] ;  /* 0x0000df00ff017b82 */ /* 0x000fe20000000800 */
[----:B------:R-:W-:Y:S05]  /*0010*/  EXIT ;  /* 0x000000000000794d */ /* 0x000fea0003800000 */
.L_x_0:
[----:B------:R-:W-:-:S00]  /*0020*/  BRA `(.L_x_0) ;  /* 0xfffffffc00fc7947 */ /* 0x000fc0000383ffff */
[----:B------:R-:W-:-:S00]  /*0030*/  NOP ;  /* 0x0000000000007918 */ /* 0x000fc00000000000 */
        /* <DEDUP_REMOVED lines=12> */
.L_x_1:


//--------------------- .nv.shared.reserved.0     --------------------------
	.section	.nv.shared.reserved.0,"aw",@nobits
	.weak		__nv_reservedSMEM_offset_0_alias
	.size		__nv_reservedSMEM_offset_0_alias, 0, 64
	.other		__nv_reservedSMEM_offset_0_alias,@"STO_CUDA_RESERVED_SHARED STV_DEFAULT"
__nv_reservedSMEM_offset_0_alias:
	.zero		0
	.zero		64


//--------------------- .nv.global                --------------------------
	.section	.nv.global,"aw",@nobits
.nv.global:
	.type		_ZN41_INTERNAL_fc911fbc_4_k_cu_301ccaf1_1527206thrust24THRUST_300001_SM_1000_NS3seqE,@object
	.size		_ZN41_INTERNAL_fc911fbc_4_k_cu_301ccaf1_1527206thrust24THRUST_300001_SM_1000_NS3seqE,(_ZN41_INTERNAL_fc911fbc_4_k_cu_301ccaf1_1527204cuda3std3__48in_placeE - _ZN41_INTERNAL_fc911fbc_4_k_cu_301ccaf1_1527206thrust24THRUST_300001_SM_1000_NS3seqE)
_ZN41_INTERNAL_fc911fbc_4_k_cu_301ccaf1_1527206thrust24THRUST_300001_SM_1000_NS3seqE:
	.zero		1
	.type		_ZN41_INTERNAL_fc911fbc_4_k_cu_301ccaf1_1527204cuda3std3__48in_placeE,@object
	.size		_ZN41_INTERNAL_fc911fbc_4_k_cu_301ccaf1_1527204cuda3std3__48in_placeE,(_ZN41_INTERNAL_fc911fbc_4_k_cu_301ccaf1_1527204cuda3std6ranges3__45__cpo4sizeE - _ZN41_INTERNAL_fc911fbc_4_k_cu_301ccaf1_1527204cuda3std3__48in_placeE)
_ZN41_INTERNAL_fc911fbc_4_k_cu_301ccaf1_1527204cuda3std3__48in_placeE:
	.zero		1
	.type		_ZN41_INTERNAL_fc911fbc_4_k_cu_301ccaf1_1527204cuda3std6ranges3__45__cpo4sizeE,@object
	.size		_ZN41_INTERNAL_fc911fbc_4_k_cu_301ccaf1_1527204cuda3std6ranges3__45__cpo4sizeE,(_ZN41_INTERNAL_fc911fbc_4_k_cu_301ccaf1_1527206thrust24THRUST_300001_SM_1000_NS12placeholders2_3E - _ZN41_INTERNAL_fc911fbc_4_k_cu_301ccaf1_1527204cuda3std6ranges3__45__cpo4sizeE)
_ZN41_INTERNAL_fc911fbc_4_k_cu_301ccaf1_1527204cuda3std6ranges3__45__cpo4sizeE:
	.zero		1
	.type		_ZN41_INTERNAL_fc911fbc_4_k_cu_301ccaf1_1527206thrust24THRUST_300001_SM_1000_NS12placeholders2_3E,@object
	.size		_ZN41_INTERNAL_fc911fbc_4_k_cu_301ccaf1_1527206thrust24THRUST_300001_SM_1000_NS12placeholders2_3E,(_ZN41_INTERNAL_fc911fbc_4_k_cu_301ccaf1_1527204cuda3std3__45__cpo6cbeginE - _ZN41_INTERNAL_fc911fbc_4_k_cu_301ccaf1_1527206thrust24THRUST_300001_SM_1000_NS12placeholders2_3E)
_ZN41_INTERNAL_fc911fbc_4_k_cu_301ccaf1_1527206thrust24THRUST_300001_SM_1000_NS12placeholders2_3E:
	.zero		1
	.type		_ZN41_INTERNAL_fc911fbc_4_k_cu_301ccaf1_1527204cuda3std3__45__cpo6cbeginE,@object
	.size		_ZN41_INTERNAL_fc911fbc_4_k_cu_301ccaf1_1527204cuda3std3__45__cpo6cbeginE,(_ZN41_INTERNAL_fc911fbc_4_k_cu_301ccaf1_1527204cuda3std6ranges3__45__cpo6cbeginE - _ZN41_INTERNAL_fc911fbc_4_k_cu_301ccaf1_1527204cuda3std3__45__cpo6cbeginE)
_ZN41_INTERNAL_fc911fbc_4_k_cu_301ccaf1_1527204cuda3std3__45__cpo6cbeginE:
	.zero		1
	.type		_ZN41_INTERNAL_fc911fbc_4_k_cu_301ccaf1_1527204cuda3std6ranges3__45__cpo6cbeginE,@object
	.size		_ZN41_INTERNAL_fc911fbc_4_k_cu_301ccaf1_1527204cuda3std6ranges3__45__cpo6cbeginE,(_ZN41_INTERNAL_fc911fbc_4_k_cu_301ccaf1_1527206thrust24THRUST_300001_SM_1000_NS12placeholders2_7E - _ZN41_INTERNAL_fc911fbc_4_k_cu_301ccaf1_1527204cuda3std6ranges3__45__cpo6cbeginE)
_ZN41_INTERNAL_fc911fbc_4_k_cu_301ccaf1_1527204cuda3std6ranges3__45__cpo6cbeginE:
	.zero		1
	.type		_ZN41_INTERNAL_fc911fbc_4_k_cu_301ccaf1_1527206thrust24THRUST_300001_SM_1000_NS12placeholders2_7E,@object
	.size		_ZN41_INTERNAL_fc911fbc_4_k_cu_301ccaf1_1527206thrust24THRUST_300001_SM_1000_NS12placeholders2_7E,(_ZN41_INTERNAL_fc911fbc_4_k_cu_301ccaf1_1527204cuda3std3__45__cpo7crbeginE - _ZN41_INTERNAL_fc911fbc_4_k_cu_301ccaf1_1527206thrust24THRUST_300001_SM_1000_NS12placeholders2_7E)
_ZN41_INTERNAL_fc911fbc_4_k_cu_301ccaf1_1527206thrust24THRUST_300001_SM_1000_NS12placeholders2_7E:
	.zero		1
	.type		_ZN41_INTERNAL_fc911fbc_4_k_cu_301ccaf1_1527204cuda3std3__45__cpo7crbeginE,@object
	.size		_ZN41_INTERNAL_fc911fbc_4_k_cu_301ccaf1_1527204cuda3std3__45__cpo7crbeginE,(_ZN41_INTERNAL_fc911fbc_4_k_cu_301ccaf1_1527204cuda3std6ranges3__45__cpo4nextE - _ZN41_INTERNAL_fc911fbc_4_k_cu_301ccaf1_1527204cuda3std3__45__cpo7crbeginE)
_ZN41_INTERNAL_fc911fbc_4_k_cu_301ccaf1_1527204cuda3std3__45__cpo7crbeginE:
	.zero		1
	.type		_ZN41_INTERNAL_fc911fbc_4_k_cu_301ccaf1_1527204cuda3std6ranges3__45__cpo4nextE,@object
	.size		_ZN41_INTERNAL_fc911fbc_4_k_cu_301ccaf1_1527204cuda3std6ranges3__45__cpo4nextE,(_ZN41_INTERNAL_fc911fbc_4_k_cu_301ccaf1_1527204cuda3std6ranges3__45__cpo4swapE - _ZN41_INTERNAL_fc911fbc_4_k_cu_301ccaf1_1527204cuda3std6ranges3__45__cpo4nextE)
_ZN41_INTERNAL_fc911fbc_4_k_cu_301ccaf1_1527204cuda3std6ranges3__45__cpo4nextE:
	.zero		1
	.type		_ZN41_INTERNAL_fc911fbc_4_k_cu_301ccaf1_1527204cuda3std6ranges3__45__cpo4swapE,@object
	.size		_ZN41_INTERNAL_fc911fbc_4_k_cu_301ccaf1_1527204cuda3std6ranges3__45__cpo4swapE,(_ZN41_INTERNAL_fc911fbc_4_k_cu_301ccaf1_1527206thrust24THRUST_300001_SM_1000_NS8cuda_cub10par_nosyncE - _ZN41_INTERNAL_fc911fbc_4_k_cu_301ccaf1_1527204cuda3std6ranges3__45__cpo4swapE)
_ZN41_INTERNAL_fc911fbc_4_k_cu_301ccaf1_1527204cuda3std6ranges3__45__cpo4swapE:
	.zero		1
	.type		_ZN41_INTERNAL_fc911fbc_4_k_cu_301ccaf1_1527206thrust24THRUST_300001_SM_1000_NS8cuda_cub10par_nosyncE,@object
	.size		_ZN41_INTERNAL_fc911fbc_4_k_cu_301ccaf1_1527206thrust24THRUST_300001_SM_1000_NS8cuda_cub10par_nosyncE,(_ZN41_INTERNAL_fc911fbc_4_k_cu_301ccaf1_1527206thrust24THRUST_300001_SM_1000_NS12placeholders2_9E - _ZN41_INTERNAL_fc911fbc_4_k_cu_301ccaf1_1527206thrust24THRUST_300001_SM_1000_NS8cuda_cub10par_nosyncE)
_ZN41_INTERNAL_fc911fbc_4_k_cu_301ccaf1_1527206thrust24THRUST_300001_SM_1000_NS8cuda_cub10par_nosyncE:
	.zero		1
	.type		_ZN41_INTERNAL_fc911fbc_4_k_cu_301ccaf1_1527206thrust24THRUST_300001_SM_1000_NS12placeholders2_9E,@object
	.size		_ZN41_INTERNAL_fc911fbc_4_k_cu_301ccaf1_1527206thrust24THRUST_300001_SM_1000_NS12placeholders2_9E,(_ZN41_INTERNAL_fc911fbc_4_k_cu_301ccaf1_1527204cuda3std3__443_GLOBAL__N__fc911fbc_4_k_cu_301ccaf1_1527206ignoreE - _ZN41_INTERNAL_fc911fbc_4_k_cu_301ccaf1_1527206thrust24THRUST_300001_SM_1000_NS12placeholders2_9E)
_ZN41_INTERNAL_fc911fbc_4_k_cu_301ccaf1_1527206thrust24THRUST_300001_SM_1000_NS12placeholders2_9E:
	.zero		1
	.type		_ZN41_INTERNAL_fc911fbc_4_k_cu_301ccaf1_1527204cuda3std3__443_GLOBAL__N__fc911fbc_4_k_cu_301ccaf1_1527206ignoreE,@object
	.size		_ZN41_INTERNAL_fc911fbc_4_k_cu_301ccaf1_1527204cuda3std3__443_GLOBAL__N__fc911fbc_4_k_cu_301ccaf1_1527206ignoreE,(_ZN41_INTERNAL_fc911fbc_4_k_cu_301ccaf1_1527204cuda3std6ranges3__45__cpo4dataE - _ZN41_INTERNAL_fc911fbc_4_k_cu_301ccaf1_1527204cuda3std3__443_GLOBAL__N__fc911fbc_4_k_cu_301ccaf1_1527206ignoreE)
_ZN41_INTERNAL_fc911fbc_4_k_cu_301ccaf1_1527204cuda3std3__443_GLOBAL__N__fc911fbc_4_k_cu_301ccaf1_1527206ignoreE:
	.zero		1
	.type		_ZN41_INTERNAL_fc911fbc_4_k_cu_301ccaf1_1527204cuda3std6ranges3__45__cpo4dataE,@object
	.size		_ZN41_INTERNAL_fc911fbc_4_k_cu_301ccaf1_1527204cuda3std6ranges3__45__cpo4dataE,(_ZN41_INTERNAL_fc911fbc_4_k_cu_301ccaf1_1527206thrust24THRUST_300001_SM_1000_NS12placeholders2_1E - _ZN41_INTERNAL_fc911fbc_4_k_cu_301ccaf1_1527204cuda3std6ranges3__45__cpo4dataE)
_ZN41_INTERNAL_fc911fbc_4_k_cu_301ccaf1_1527204cuda3std6ranges3__45__cpo4dataE:
	.zero		1
	.type		_ZN41_INTERNAL_fc911fbc_4_k_cu_301ccaf1_1527206thrust24THRUST_300001_SM_1000_NS12placeholders2_1E,@object
	.size		_ZN41_INTERNAL_fc911fbc_4_k_cu_301ccaf1_1527206thrust24THRUST_300001_SM_1000_NS12placeholders2_1E,(_ZN41_INTERNAL_fc911fbc_4_k_cu_301ccaf1_1527204cuda3std3__45__cpo5beginE - _ZN41_INTERNAL_fc911fbc_4_k_cu_301ccaf1_1527206thrust24THRUST_300001_SM_1000_NS12placeholders2_1E)
_ZN41_INTERNAL_fc911fbc_4_k_cu_301ccaf1_1527206thrust24THRUST_300001_SM_1000_NS12placeholders2_1E:
	.zero		1
	.type		_ZN41_INTERNAL_fc911fbc_4_k_cu_301ccaf1_1527204cuda3std3__45__cpo5beginE,@object
	.size		_ZN41_INTERNAL_fc911fbc_4_k_cu_301ccaf1_1527204cuda3std3__45__cpo5beginE,(_ZN41_INTERNAL_fc911fbc_4_k_cu_301ccaf1_1527204cuda3std6ranges3__45__cpo5beginE - _ZN41_INTERNAL_fc911fbc_4_k_cu_301ccaf1_1527204cuda3std3__45__cpo5beginE)
_ZN41_INTERNAL_fc911fbc_4_k_cu_301ccaf1_1527204cuda3std3__45__cpo5beginE:
	.zero		1
	.type		_ZN41_INTERNAL_fc911fbc_4_k_cu_301ccaf1_1527204cuda3std6ranges3__45__cpo5beginE,@object
	.size		_ZN41_INTERNAL_fc911fbc_4_k_cu_301ccaf1_1527204cuda3std6ranges3__45__cpo5beginE,(_ZN41_INTERNAL_fc911fbc_4_k_cu_301ccaf1_1527206thrust24THRUST_300001_SM_1000_NS12placeholders2_5E - _ZN41_INTERNAL_fc911fbc_4_k_cu_301ccaf1_1527204cuda3std6ranges3__45__cpo5beginE)
_ZN41_INTERNAL_fc911fbc_4_k_cu_301ccaf1_1527204cuda3std6ranges3__45__cpo5beginE:
	.zero		1
	.type		_ZN41_INTERNAL_fc911fbc_4_k_cu_301ccaf1_1527206thrust24THRUST_300001_SM_1000_NS12placeholders2_5E,@object
	.size		_ZN41_INTERNAL_fc911fbc_4_k_cu_301ccaf1_1527206thrust24THRUST_300001_SM_1000_NS12placeholders2_5E,(_ZN41_INTERNAL_fc911fbc_4_k_cu_301ccaf1_1527204cuda3std3__45__cpo6rbeginE - _ZN41_INTERNAL_fc911fbc_4_k_cu_301ccaf1_1527206thrust24THRUST_300001_SM_1000_NS12placeholders2_5E)
_ZN41_INTERNAL_fc911fbc_4_k_cu_301ccaf1_1527206thrust24THRUST_300001_SM_1000_NS12placeholders2_5E:
	.zero		1
	.type		_ZN41_INTERNAL_fc911fbc_4_k_cu_301ccaf1_1527204cuda3std3__45__cpo6rbeginE,@object
	.size		_ZN41_INTERNAL_fc911fbc_4_k_cu_301ccaf1_1527204cuda3std3__45__cpo6rbeginE,(_ZN41_INTERNAL_fc911fbc_4_k_cu_301ccaf1_1527204cuda3std6ranges3__45__cpo7advanceE - _ZN41_INTERNAL_fc911fbc_4_k_cu_301ccaf1_1527204cuda3std3__45__cpo6rbeginE)
_ZN41_INTERNAL_fc911fbc_4_k_cu_301ccaf1_1527204cuda3std3__45__cpo6rbeginE:
	.zero		1
	.type		_ZN41_INTERNAL_fc911fbc_4_k_cu_301ccaf1_1527204cuda3std6ranges3__45__cpo7advanceE,@object
	.size		_ZN41_INTERNAL_fc911fbc_4_k_cu_301ccaf1_1527204cuda3std6ranges3__45__cpo7advanceE,(_ZN41_INTERNAL_fc911fbc_4_k_cu_301ccaf1_1527204cuda3std3__47nulloptE - _ZN41_INTERNAL_fc911fbc_4_k_cu_301ccaf1_1527204cuda3std6ranges3__45__cpo7advanceE)
_ZN41_INTERNAL_fc911fbc_4_k_cu_301ccaf1_1527204cuda3std6ranges3__45__cpo7advanceE:
	.zero		1
	.type		_ZN41_INTERNAL_fc911fbc_4_k_cu_301ccaf1_1527204cuda3std3__47nulloptE,@object
	.size		_ZN41_INTERNAL_fc911fbc_4_k_cu_301ccaf1_1527204cuda3std3__47nulloptE,(_ZN41_INTERNAL_fc911fbc_4_k_cu_301ccaf1_1527204cuda3std6ranges3__45__cpo8distanceE - _ZN41_INTERNAL_fc911fbc_4_k_cu_301ccaf1_1527204cuda3std3__47nulloptE)
_ZN41_INTERNAL_fc911fbc_4_k_cu_301ccaf1_1527204cuda3std3__47nulloptE:
	.zero		1
	.type		_ZN41_INTERNAL_fc911fbc_4_k_cu_301ccaf1_1527204cuda3std6ranges3__45__cpo8distanceE,@object
	.size		_ZN41_INTERNAL_fc911fbc_4_k_cu_301ccaf1_1527204cuda3std6ranges3__45__cpo8distanceE,(_ZN41_INTERNAL_fc911fbc_4_k_cu_301ccaf1_1527206thrust24THRUST_300001_SM_1000_NS12placeholders3_10E - _ZN41_INTERNAL_fc911fbc_4_k_cu_301ccaf1_1527204cuda3std6ranges3__45__cpo8distanceE)
_ZN41_INTERNAL_fc911fbc_4_k_cu_301ccaf1_1527204cuda3std6ranges3__45__cpo8distanceE:
	.zero		1
	.type		_ZN41_INTERNAL_fc911fbc_4_k_cu_301ccaf1_1527206thrust24THRUST_300001_SM_1000_NS12placeholders3_10E,@object
	.size		_ZN41_INTERNAL_fc911fbc_4_k_cu_301ccaf1_1527206thrust24THRUST_300001_SM_1000_NS12placeholders3_10E,(_ZN41_INTERNAL_fc911fbc_4_k_cu_301ccaf1_1527204cuda3std3__419piecewise_constructE - _ZN41_INTERNAL_fc911fbc_4_k_cu_301ccaf1_1527206thrust24THRUST_300001_SM_1000_NS12placeholders3_10E)
_ZN41_INTERNAL_fc911fbc_4_k_cu_301ccaf1_1527206thrust24THRUST_300001_SM_1000_NS12placeholders3_10E:
	.zero		1
	.type		_ZN41_INTERNAL_fc911fbc_4_k_cu_301ccaf1_1527204cuda3std3__419piecewise_constructE,@object
	.size		_ZN41_INTERNAL_fc911fbc_4_k_cu_301ccaf1_1527204cuda3std3__419piecewise_constructE,(_ZN41_INTERNAL_fc911fbc_4_k_cu_301ccaf1_1527204cuda3std6ranges3__45__cpo5cdataE - _ZN41_INTERNAL_fc911fbc_4_k_cu_301ccaf1_1527204cuda3std3__419piecewise_constructE)
_ZN41_INTERNAL_fc911fbc_4_k_cu_301ccaf1_1527204cuda3std3__419piecewise_constructE:
	.zero		1
	.type		_ZN41_INTERNAL_fc911fbc_4_k_cu_301ccaf1_1527204cuda3std6ranges3__45__cpo5cdataE,@object
	.size		_ZN41_INTERNAL_fc911fbc_4_k_cu_301ccaf1_1527204cuda3std6ranges3__45__cpo5cdataE,(_ZN41_INTERNAL_fc911fbc_4_k_cu_301ccaf1_1527206thrust24THRUST_300001_SM_1000_NS12placeholders2_2E - _ZN41_INTERNAL_fc911fbc_4_k_cu_301ccaf1_1527204cuda3std6ranges3__45__cpo5cdataE)
_ZN41_INTERNAL_fc911fbc_4_k_cu_301ccaf1_1527204cuda3std6ranges3__45__cpo5cdataE:
	.zero		1
	.type		_ZN41_INTERNAL_fc911fbc_4_k_cu_301ccaf1_1527206thrust24THRUST_300001_SM_1000_NS12placeholders2_2E,@object
	.size		_ZN41_INTERNAL_fc911fbc_4_k_cu_301ccaf1_1527206thrust24THRUST_300001_SM_1000_NS12placeholders2_2E,(_ZN41_INTERNAL_fc911fbc_4_k_cu_301ccaf1_1527204cuda3std3__45__cpo3endE - _ZN41_INTERNAL_fc911fbc_4_k_cu_301ccaf1_1527206thrust24THRUST_300001_SM_1000_NS12placeholders2_2E)
_ZN41_INTERNAL_fc911fbc_4_k_cu_301ccaf1_1527206thrust24THRUST_300001_SM_1000_NS12placeholders2_2E:
	.zero		1
	.type		_ZN41_INTERNAL_fc911fbc_4_k_cu_301ccaf1_1527204cuda3std3__45__cpo3endE,@object
	.size		_ZN41_INTERNAL_fc911fbc_4_k_cu_301ccaf1_1527204cuda3std3__45__cpo3endE,(_ZN41_INTERNAL_fc911fbc_4_k_cu_301ccaf1_1527204cuda3std6ranges3__45__cpo3endE - _ZN41_INTERNAL_fc911fbc_4_k_cu_301ccaf1_1527204cuda3std3__45__cpo3endE)
_ZN41_INTERNAL_fc911fbc_4_k_cu_301ccaf1_1527204cuda3std3__45__cpo3endE:
	.zero		1
	.type		_ZN41_INTERNAL_fc911fbc_4_k_cu_301ccaf1_1527204cuda3std6ranges3__45__cpo3endE,@object
	.size		_ZN41_INTERNAL_fc911fbc_4_k_cu_301ccaf1_1527204cuda3std6ranges3__45__cpo3endE,(_ZN41_INTERNAL_fc911fbc_4_k_cu_301ccaf1_1527206thrust24THRUST_300001_SM_1000_NS12placeholders2_6E - _ZN41_INTERNAL_fc911fbc_4_k_cu_301ccaf1_1527204cuda3std6ranges3__45__cpo3endE)
_ZN41_INTERNAL_fc911fbc_4_k_cu_301ccaf1_1527204cuda3std6ranges3__45__cpo3endE:
	.zero		1
	.type		_ZN41_INTERNAL_fc911fbc_4_k_cu_301ccaf1_1527206thrust24THRUST_300001_SM_1000_NS12placeholders2_6E,@object
	.size		_ZN41_INTERNAL_fc911fbc_4_k_cu_301ccaf1_1527206thrust24THRUST_300001_SM_1000_NS12placeholders2_6E,(_ZN41_INTERNAL_fc911fbc_4_k_cu_301ccaf1_1527204cuda3std3__45__cpo4rendE - _ZN41_INTERNAL_fc911fbc_4_k_cu_301ccaf1_1527206thrust24THRUST_300001_SM_1000_NS12placeholders2_6E)
_ZN41_INTERNAL_fc911fbc_4_k_cu_301ccaf1_1527206thrust24THRUST_300001_SM_1000_NS12placeholders2_6E:
	.zero		1
	.type		_ZN41_INTERNAL_fc911fbc_4_k_cu_301ccaf1_1527204cuda3std3__45__cpo4rendE,@object
	.size		_ZN41_INTERNAL_fc911fbc_4_k_cu_301ccaf1_1527204cuda3std3__45__cpo4rendE,(_ZN41_INTERNAL_fc911fbc_4_k_cu_301ccaf1_1527204cuda3std6ranges3__45__cpo9iter_swapE - _ZN41_INTERNAL_fc911fbc_4_k_cu_301ccaf1_1527204cuda3std3__45__cpo4rendE)
_ZN41_INTERNAL_fc911fbc_4_k_cu_301ccaf1_1527204cuda3std3__45__cpo4rendE:
	.zero		1
	.type		_ZN41_INTERNAL_fc911fbc_4_k_cu_301ccaf1_1527204cuda3std6ranges3__45__cpo9iter_swapE,@object
	.size		_ZN41_INTERNAL_fc911fbc_4_k_cu_301ccaf1_1527204cuda3std6ranges3__45__cpo9iter_swapE,(_ZN41_INTERNAL_fc911fbc_4_k_cu_301ccaf1_1527204cuda3std3__48unexpectE - _ZN41_INTERNAL_fc911fbc_4_k_cu_301ccaf1_1527204cuda3std6ranges3__45__cpo9iter_swapE)
_ZN41_INTERNAL_fc911fbc_4_k_cu_301ccaf1_1527204cuda3std6ranges3__45__cpo9iter_swapE:
	.zero		1
	.type		_ZN41_INTERNAL_fc911fbc_4_k_cu_301ccaf1_1527204cuda3std3__48unexpectE,@object
	.size		_ZN41_INTERNAL_fc911fbc_4_k_cu_301ccaf1_1527204cuda3std3__48unexpectE,(_ZN41_INTERNAL_fc911fbc_4_k_cu_301ccaf1_1527206thrust24THRUST_300001_SM_1000_NS8cuda_cub3parE - _ZN41_INTERNAL_fc911fbc_4_k_cu_301ccaf1_1527204cuda3std3__48unexpectE)
_ZN41_INTERNAL_fc911fbc_4_k_cu_301ccaf1_1527204cuda3std3__48unexpectE:
	.zero		1
	.type		_ZN41_INTERNAL_fc911fbc_4_k_cu_301ccaf1_1527206thrust24THRUST_300001_SM_1000_NS8cuda_cub3parE,@object
	.size		_ZN41_INTERNAL_fc911fbc_4_k_cu_301ccaf1_1527206thrust24THRUST_300001_SM_1000_NS8cuda_cub3parE,(_ZN41_INTERNAL_fc911fbc_4_k_cu_301ccaf1_1527206thrust24THRUST_300001_SM_1000_NS12placeholders2_4E - _ZN41_INTERNAL_fc911fbc_4_k_cu_301ccaf1_1527206thrust24THRUST_300001_SM_1000_NS8cuda_cub3parE)
_ZN41_INTERNAL_fc911fbc_4_k_cu_301ccaf1_1527206thrust24THRUST_300001_SM_1000_NS8cuda_cub3parE:
	.zero		1
	.type		_ZN41_INTERNAL_fc911fbc_4_k_cu_301ccaf1_1527206thrust24THRUST_300001_SM_1000_NS12placeholders2_4E,@object
	.size		_ZN41_INTERNAL_fc911fbc_4_k_cu_301ccaf1_1527206thrust24THRUST_300001_SM_1000_NS12placeholders2_4E,(_ZN41_INTERNAL_fc911fbc_4_k_cu_301ccaf1_1527204cuda3std3__45__cpo4cendE - _ZN41_INTERNAL_fc911fbc_4_k_cu_301ccaf1_1527206thrust24THRUST_300001_SM_1000_NS12placeholders2_4E)
_ZN41_INTERNAL_fc911fbc_4_k_cu_301ccaf1_1527206thrust24THRUST_300001_SM_1000_NS12placeholders2_4E:
	.zero		1
	.type		_ZN41_INTERNAL_fc911fbc_4_k_cu_301ccaf1_1527204cuda3std3__45__cpo4cendE,@object
	.size		_ZN41_INTERNAL_fc911fbc_4_k_cu_301ccaf1_1527204cuda3std3__45__cpo4cendE,(_ZN41_INTERNAL_fc911fbc_4_k_cu_301ccaf1_1527204cuda3std6ranges3__45__cpo4cendE - _ZN41_INTERNAL_fc911fbc_4_k_cu_301ccaf1_1527204cuda3std3__45__cpo4cendE)
_ZN41_INTERNAL_fc911fbc_4_k_cu_301ccaf1_1527204cuda3std3__45__cpo4cendE:
	.zero		1
	.type		_ZN41_INTERNAL_fc911fbc_4_k_cu_301ccaf1_1527204cuda3std6ranges3__45__cpo4cendE,@object
	.size		_ZN41_INTERNAL_fc911fbc_4_k_cu_301ccaf1_1527204cuda3std6ranges3__45__cpo4cendE,(_ZN41_INTERNAL_fc911fbc_4_k_cu_301ccaf1_1527204cuda3std3__420unreachable_sentinelE - _ZN41_INTERNAL_fc911fbc_4_k_cu_301ccaf1_1527204cuda3std6ranges3__45__cpo4cendE)
_ZN41_INTERNAL_fc911fbc_4_k_cu_301ccaf1_1527204cuda3std6ranges3__45__cpo4cendE:
	.zero		1
	.type		_ZN41_INTERNAL_fc911fbc_4_k_cu_301ccaf1_1527204cuda3std3__420unreachable_sentinelE,@object
	.size		_ZN41_INTERNAL_fc911fbc_4_k_cu_301ccaf1_1527204cuda3std3__420unreachable_sentinelE,(_ZN41_INTERNAL_fc911fbc_4_k_cu_301ccaf1_1527204cuda3std6ranges3__45__cpo5ssizeE - _ZN41_INTERNAL_fc911fbc_4_k_cu_301ccaf1_1527204cuda3std3__420unreachable_sentinelE)
_ZN41_INTERNAL_fc911fbc_4_k_cu_301ccaf1_1527204cuda3std3__420unreachable_sentinelE:
	.zero		1
	.type		_ZN41_INTERNAL_fc911fbc_4_k_cu_301ccaf1_1527204cuda3std6ranges3__45__cpo5ssizeE,@object
	.size		_ZN41_INTERNAL_fc911fbc_4_k_cu_301ccaf1_1527204cuda3std6ranges3__45__cpo5ssizeE,(_ZN41_INTERNAL_fc911fbc_4_k_cu_301ccaf1_1527206thrust24THRUST_300001_SM_1000_NS12placeholders2_8E - _ZN41_INTERNAL_fc911fbc_4_k_cu_301ccaf1_1527204cuda3std6ranges3__45__cpo5ssizeE)
_ZN41_INTERNAL_fc911fbc_4_k_cu_301ccaf1_1527204cuda3std6ranges3__45__cpo5ssizeE:
	.zero		1
	.type		_ZN41_INTERNAL_fc911fbc_4_k_cu_301ccaf1_1527206thrust24THRUST_300001_SM_1000_NS12placeholders2_8E,@object
	.size		_ZN41_INTERNAL_fc911fbc_4_k_cu_301ccaf1_1527206thrust24THRUST_300001_SM_1000_NS12placeholders2_8E,(_ZN41_INTERNAL_fc911fbc_4_k_cu_301ccaf1_1527204cuda3std3__45__cpo5crendE - _ZN41_INTERNAL_fc911fbc_4_k_cu_301ccaf1_1527206thrust24THRUST_300001_SM_1000_NS12placeholders2_8E)
_ZN41_INTERNAL_fc911fbc_4_k_cu_301ccaf1_1527206thrust24THRUST_300001_SM_1000_NS12placeholders2_8E:
	.zero		1
	.type		_ZN41_INTERNAL_fc911fbc_4_k_cu_301ccaf1_1527204cuda3std3__45__cpo5crendE,@object
	.size		_ZN41_INTERNAL_fc911fbc_4_k_cu_301ccaf1_1527204cuda3std3__45__cpo5crendE,(_ZN41_INTERNAL_fc911fbc_4_k_cu_301ccaf1_1527204cuda3std6ranges3__45__cpo4prevE - _ZN41_INTERNAL_fc911fbc_4_k_cu_301ccaf1_1527204cuda3std3__45__cpo5crendE)
_ZN41_INTERNAL_fc911fbc_4_k_cu_301ccaf1_1527204cuda3std3__45__cpo5crendE:
	.zero		1
	.type		_ZN41_INTERNAL_fc911fbc_4_k_cu_301ccaf1_1527204cuda3std6ranges3__45__cpo4prevE,@object
	.size		_ZN41_INTERNAL_fc911fbc_4_k_cu_301ccaf1_1527204cuda3std6ranges3__45__cpo4prevE,(_ZN41_INTERNAL_fc911fbc_4_k_cu_301ccaf1_1527204cuda3std6ranges3__45__cpo9iter_moveE - _ZN41_INTERNAL_fc911fbc_4_k_cu_301ccaf1_1527204cuda3std6ranges3__45__cpo4prevE)
_ZN41_INTERNAL_fc911fbc_4_k_cu_301ccaf1_1527204cuda3std6ranges3__45__cpo4prevE:
	.zero		1
	.type		_ZN41_INTERNAL_fc911fbc_4_k_cu_301ccaf1_1527204cuda3std6ranges3__45__cpo9iter_moveE,@object
	.size		_ZN41_INTERNAL_fc911fbc_4_k_cu_301ccaf1_1527204cuda3std6ranges3__45__cpo9iter_moveE,(_ZN41_INTERNAL_fc911fbc_4_k_cu_301ccaf1_1527206thrust24THRUST_300001_SM_1000_NS6system6detail10sequential3seqE - _ZN41_INTERNAL_fc911fbc_4_k_cu_301ccaf1_1527204cuda3std6ranges3__45__cpo9iter_moveE)
_ZN41_INTERNAL_fc911fbc_4_k_cu_301ccaf1_1527204cuda3std6ranges3__45__cpo9iter_moveE:
	.zero		1
	.type		_ZN41_INTERNAL_fc911fbc_4_k_cu_301ccaf1_1527206thrust24THRUST_300001_SM_1000_NS6system6detail10sequential3seqE,@object
	.size		_ZN41_INTERNAL_fc911fbc_4_k_cu_301ccaf1_1527206thrust24THRUST_300001_SM_1000_NS6system6detail10sequential3seqE,(.L_31 - _ZN41_INTERNAL_fc911fbc_4_k_cu_301ccaf1_1527206thrust24THRUST_300001_SM_1000_NS6system6detail10sequential3seqE)
_ZN41_INTERNAL_fc911fbc_4_k_cu_301ccaf1_1527206thrust24THRUST_300001_SM_1000_NS6system6detail10sequential3seqE:
	.zero		1
.L_31:


//--------------------- .nv.constant0._ZN3cub18CUB_300001_SM_10006detail11EmptyKernelIvEEvv --------------------------
	.section	.nv.constant0._ZN3cub18CUB_300001_SM_10006detail11EmptyKernelIvEEvv,"a",@progbits
	.sectionflags	@""
	.align	4
.nv.constant0._ZN3cub18CUB_300001_SM_10006detail11EmptyKernelIvEEvv:
	.zero		896


//--------------------- SYMBOLS --------------------------

	.type		.nv.reservedSmem.offset0,@object
	.size		.nv.reservedSmem.offset0,0x4
